//
// Generated by NVIDIA NVVM Compiler
//
// Compiler Build ID: CL-36424714
// Cuda compilation tools, release 13.0, V13.0.88
// Based on NVVM 20.0.0
//

.version 9.0
.target sm_100
.address_size 64

	// .globl	_Z13simple_kernelPf

.visible .entry _Z13simple_kernelPf(
	.param .u64 .ptr .align 1 _Z13simple_kernelPf_param_0
)
{


	ret;

}


// ===== COMPILED SASS (sm_100) =====

	.target	sm_100

	.elftype	@"ET_EXEC"


//--------------------- .note.nv.tkinfo           --------------------------
	.section	.note.nv.tkinfo,"",@"SHT_NOTE"
	.sectionflags	@"SHF_NOTE_NV_TKINFO"
	.tkinfo
        /*0018*/ 	.word	0x00000002
        /*0030*/ 	.string	""
        /*0030*/ 	.string	"ptxas"
        /*0030*/ 	.string	"Cuda compilation tools, release 13.0, V13.0.88"
        /*0030*/ 	.string	"Build cuda_13.0.r13.0/compiler.36424714_0"
        /*0030*/ 	.string	"-arch sm_100 -m 64 "



//--------------------- .note.nv.cuinfo           --------------------------
	.section	.note.nv.cuinfo,"",@"SHT_NOTE"
	.sectionflags	@"SHF_NOTE_NV_CUINFO"
        /*0018*/ 	.short	0x0002
        /*001a*/ 	.short	0x0064
        /*001c*/ 	.short	0x0082
	.zero		2


//--------------------- .nv.info                  --------------------------
	.section	.nv.info,"",@"SHT_CUDA_INFO"
	.align	4


	//----- nvinfo : EIATTR_REGCOUNT
	.align		4
        /*0000*/ 	.byte	0x04, 0x2f
        /*0002*/ 	.short	(.L_1 - .L_0)
	.align		4
.L_0:
        /*0004*/ 	.word	index@(_Z13simple_kernelPf)
        /*0008*/ 	.word	0x00000004


	//----- nvinfo : EIATTR_FRAME_SIZE
	.align		4
.L_1:
        /*000c*/ 	.byte	0x04, 0x11
        /*000e*/ 	.short	(.L_3 - .L_2)
	.align		4
.L_2:
        /*0010*/ 	.word	index@(_Z13simple_kernelPf)
        /*0014*/ 	.word	0x00000000


	//----- nvinfo : EIATTR_MIN_STACK_SIZE
	.align		4
.L_3:
        /*0018*/ 	.byte	0x04, 0x12
        /*001a*/ 	.short	(.L_5 - .L_4)
	.align		4
.L_4:
        /*001c*/ 	.word	index@(_Z13simple_kernelPf)
        /*0020*/ 	.word	0x00000000
.L_5:


//--------------------- .nv.compat                --------------------------
	.section	.nv.compat,"",@"SHT_CUDA_COMPAT_INFO"
	.align	4
        /*0000*/ 	.byte	0x02, 0x09, 0x00, 0x00, 0x02, 0x02, 0x01, 0x00, 0x02, 0x05, 0x05, 0x00, 0x03, 0x07, 0x01, 0x01
        /*0010*/ 	.byte	0x02, 0x03, 0x00, 0x00, 0x02, 0x06, 0x01, 0x00, 0x04, 0x0b, 0x08, 0x00, 0x09, 0x00, 0x00, 0x00
        /*0020*/ 	.byte	0x00, 0x00, 0x00, 0x00


//--------------------- .nv.info._Z13simple_kernelPf --------------------------
	.section	.nv.info._Z13simple_kernelPf,"",@"SHT_CUDA_INFO"
	.sectionflags	@""
	.align	4


	//----- nvinfo : EIATTR_CUDA_API_VERSION
	.align		4
        /*0000*/ 	.byte	0x04, 0x37
        /*0002*/ 	.short	(.L_7 - .L_6)
.L_6:
        /*0004*/ 	.word	0x00000082


	//----- nvinfo : EIATTR_KPARAM_INFO
	.align		4
.L_7:
        /*0008*/ 	.byte	0x04, 0x17
        /*000a*/ 	.short	(.L_9 - .L_8)
.L_8:
        /*000c*/ 	.word	0x00000000
        /*0010*/ 	.short	0x0000
        /*0012*/ 	.short	0x0000
        /*0014*/ 	.byte	0x00, 0xf5, 0x21, 0x00


	//----- nvinfo : EIATTR_SPARSE_MMA_MASK
	.align		4
.L_9:
        /*0018*/ 	.byte	0x03, 0x50
        /*001a*/ 	.short	0x0000


	//----- nvinfo : EIATTR_MAXREG_COUNT
	.align		4
        /*001c*/ 	.byte	0x03, 0x1b
        /*001e*/ 	.short	0x00ff


	//----- nvinfo : EIATTR_MERCURY_ISA_VERSION
	.align		4
        /*0020*/ 	.byte	0x03, 0x5f
        /*0022*/ 	.short	0x0101


	//----- nvinfo : EIATTR_VRC_CTA_INIT_COUNT
	.align		4
        /*0024*/ 	.byte	0x02, 0x4a
	.zero		1
	.zero		1


	//----- nvinfo : EIATTR_EXIT_INSTR_OFFSETS
	.align		4
        /*0028*/ 	.byte	0x04, 0x1c
        /*002a*/ 	.short	(.L_11 - .L_10)


	//   ....[0]....
.L_10:
        /*002c*/ 	.word	0x00000010


	//----- nvinfo : EIATTR_CBANK_PARAM_SIZE
	.align		4
.L_11:
        /*0030*/ 	.byte	0x03, 0x19
        /*0032*/ 	.short	0x0008


	//----- nvinfo : EIATTR_PARAM_CBANK
	.align		4
        /*0034*/ 	.byte	0x04, 0x0a
        /*0036*/ 	.short	(.L_13 - .L_12)
	.align		4
.L_12:
        /*0038*/ 	.word	index@(.nv.constant0._Z13simple_kernelPf)
        /*003c*/ 	.short	0x0380
        /*003e*/ 	.short	0x0008


	//----- nvinfo : EIATTR_SW_WAR
	.align		4
.L_13:
        /*0040*/ 	.byte	0x04, 0x36
        /*0042*/ 	.short	(.L_15 - .L_14)
.L_14:
        /*0044*/ 	.word	0x00000008
.L_15:


//--------------------- .nv.callgraph             --------------------------
	.section	.nv.callgraph,"",@"SHT_CUDA_CALLGRAPH"
	.align	4
	.sectionentsize	8
	.align		4
        /*0000*/ 	.word	0x00000000
	.align		4
        /*0004*/ 	.word	0xffffffff
	.align		4
        /*0008*/ 	.word	0x00000000
	.align		4
        /*000c*/ 	.word	0xfffffffe
	.align		4
        /*0010*/ 	.word	0x00000000
	.align		4
        /*0014*/ 	.word	0xfffffffd
	.align		4
        /*0018*/ 	.word	0x00000000
	.align		4
        /*001c*/ 	.word	0xfffffffc


//--------------------- .text._Z13simple_kernelPf --------------------------
	.section	.text._Z13simple_kernelPf,"ax",@progbits
	.align	128
        .global         _Z13simple_kernelPf
        .type           _Z13simple_kernelPf,@function
        .size           _Z13simple_kernelPf,(.L_x_1 - _Z13simple_kernelPf)
        .other          _Z13simple_kernelPf,@"STO_CUDA_ENTRY STV_DEFAULT"
_Z13simple_kernelPf:
.text._Z13simple_kernelPf:
[----:B------:R-:W-:Y:S01]  /*0000*/  LDC R1, c[0x0][0x37c] ;  /* 0x0000df00ff017b82 */ /* 0x000fe20000000800 */
[----:B------:R-:W-:Y:S05]  /*0010*/  EXIT ;  /* 0x000000000000794d */ /* 0x000fea0003800000 */
.L_x_0:
[----:B------:R-:W-:-:S00]  /*0020*/  BRA `(.L_x_0) ;  /* 0xfffffffc00fc7947 */ /* 0x000fc0000383ffff */
[----:B------:R-:W-:-:S00]  /*0030*/  NOP ;  /* 0x0000000000007918 */ /* 0x000fc00000000000 */
        /* <DEDUP_REMOVED lines=12> */
.L_x_1:


//--------------------- .nv.shared.reserved.0     --------------------------
	.section	.nv.shared.reserved.0,"aw",@nobits
	.weak		__nv_reservedSMEM_offset_0_alias
	.size		__nv_reservedSMEM_offset_0_alias, 0, 64
	.other		__nv_reservedSMEM_offset_0_alias,@"STO_CUDA_RESERVED_SHARED STV_DEFAULT"
__nv_reservedSMEM_offset_0_alias:
	.zero		0
	.zero		64


//--------------------- .nv.constant0._Z13simple_kernelPf --------------------------
	.section	.nv.constant0._Z13simple_kernelPf,"a",@progbits
	.sectionflags	@""
	.align	4
.nv.constant0._Z13simple_kernelPf:
	.zero		904


//--------------------- SYMBOLS --------------------------

	.type		.nv.reservedSmem.offset0,@object
	.size		.nv.reservedSmem.offset0,0x4
